//
// Generated by NVIDIA NVVM Compiler
//
// Compiler Build ID: CL-36424714
// Cuda compilation tools, release 13.0, V13.0.88
// Based on NVVM 20.0.0
//

.version 9.0
.target sm_100
.address_size 64

	// .globl	_Z10initVectoriPi

.visible .entry _Z10initVectoriPi(
	.param .u32 _Z10initVectoriPi_param_0,
	.param .u64 .ptr .align 1 _Z10initVectoriPi_param_1
)
{
	.reg .pred 	%p<2>;
	.reg .b32 	%r<7>;
	.reg .b64 	%rd<5>;

	ld.param.u32 	%r2, [_Z10initVectoriPi_param_0];
	ld.param.u64 	%rd1, [_Z10initVectoriPi_param_1];
	mov.u32 	%r3, %ctaid.x;
	mov.u32 	%r4, %ntid.x;
	mov.u32 	%r5, %tid.x;
	mad.lo.s32 	%r1, %r3, %r4, %r5;
	setp.gt.s32 	%p1, %r1, %r2;
	@%p1 bra 	$L__BB0_2;
	cvta.to.global.u64 	%rd2, %rd1;
	mul.wide.s32 	%rd3, %r1, 4;
	add.s64 	%rd4, %rd2, %rd3;
	mov.b32 	%r6, 0;
	st.global.u32 	[%rd4], %r6;
$L__BB0_2:
	ret;

}
	// .globl	_Z19initVectorWithIndexiPi
.visible .entry _Z19initVectorWithIndexiPi(
	.param .u32 _Z19initVectorWithIndexiPi_param_0,
	.param .u64 .ptr .align 1 _Z19initVectorWithIndexiPi_param_1
)
{
	.reg .pred 	%p<2>;
	.reg .b32 	%r<7>;
	.reg .b64 	%rd<5>;

	ld.param.u32 	%r2, [_Z19initVectorWithIndexiPi_param_0];
	ld.param.u64 	%rd1, [_Z19initVectorWithIndexiPi_param_1];
	mov.u32 	%r3, %ctaid.x;
	mov.u32 	%r4, %ntid.x;
	mov.u32 	%r5, %tid.x;
	mad.lo.s32 	%r1, %r3, %r4, %r5;
	setp.gt.s32 	%p1, %r1, %r2;
	@%p1 bra 	$L__BB1_2;
	cvta.to.global.u64 	%rd2, %rd1;
	add.s32 	%r6, %r1, 1;
	mul.wide.s32 	%rd3, %r1, 4;
	add.s64 	%rd4, %rd2, %rd3;
	st.global.u32 	[%rd4], %r6;
$L__BB1_2:
	ret;

}


// ===== COMPILED SASS (sm_100) =====

	.target	sm_100

	.elftype	@"ET_EXEC"


//--------------------- .note.nv.tkinfo           --------------------------
	.section	.note.nv.tkinfo,"",@"SHT_NOTE"
	.sectionflags	@"SHF_NOTE_NV_TKINFO"
	.tkinfo
        /*0018*/ 	.word	0x00000002
        /*0030*/ 	.string	""
        /*0030*/ 	.string	"ptxas"
        /*0030*/ 	.string	"Cuda compilation tools, release 13.0, V13.0.88"
        /*0030*/ 	.string	"Build cuda_13.0.r13.0/compiler.36424714_0"
        /*0030*/ 	.string	"-arch sm_100 -m 64 "



//--------------------- .note.nv.cuinfo           --------------------------
	.section	.note.nv.cuinfo,"",@"SHT_NOTE"
	.sectionflags	@"SHF_NOTE_NV_CUINFO"
        /*0018*/ 	.short	0x0002
        /*001a*/ 	.short	0x0064
        /*001c*/ 	.short	0x0082
	.zero		2


//--------------------- .nv.info                  --------------------------
	.section	.nv.info,"",@"SHT_CUDA_INFO"
	.align	4


	//----- nvinfo : EIATTR_REGCOUNT
	.align		4
        /*0000*/ 	.byte	0x04, 0x2f
        /*0002*/ 	.short	(.L_1 - .L_0)
	.align		4
.L_0:
        /*0004*/ 	.word	index@(_Z10initVectoriPi)
        /*0008*/ 	.word	0x00000008


	//----- nvinfo : EIATTR_FRAME_SIZE
	.align		4
.L_1:
        /*000c*/ 	.byte	0x04, 0x11
        /*000e*/ 	.short	(.L_3 - .L_2)
	.align		4
.L_2:
        /*0010*/ 	.word	index@(_Z10initVectoriPi)
        /*0014*/ 	.word	0x00000000


	//----- nvinfo : EIATTR_REGCOUNT
	.align		4
.L_3:
        /*0018*/ 	.byte	0x04, 0x2f
        /*001a*/ 	.short	(.L_5 - .L_4)
	.align		4
.L_4:
        /*001c*/ 	.word	index@(_Z19initVectorWithIndexiPi)
        /*0020*/ 	.word	0x0000000a


	//----- nvinfo : EIATTR_FRAME_SIZE
	.align		4
.L_5:
        /*0024*/ 	.byte	0x04, 0x11
        /*0026*/ 	.short	(.L_7 - .L_6)
	.align		4
.L_6:
        /*0028*/ 	.word	index@(_Z19initVectorWithIndexiPi)
        /*002c*/ 	.word	0x00000000


	//----- nvinfo : EIATTR_MIN_STACK_SIZE
	.align		4
.L_7:
        /*0030*/ 	.byte	0x04, 0x12
        /*0032*/ 	.short	(.L_9 - .L_8)
	.align		4
.L_8:
        /*0034*/ 	.word	index@(_Z19initVectorWithIndexiPi)
        /*0038*/ 	.word	0x00000000


	//----- nvinfo : EIATTR_MIN_STACK_SIZE
	.align		4
.L_9:
        /*003c*/ 	.byte	0x04, 0x12
        /*003e*/ 	.short	(.L_11 - .L_10)
	.align		4
.L_10:
        /*0040*/ 	.word	index@(_Z10initVectoriPi)
        /*0044*/ 	.word	0x00000000
.L_11:


//--------------------- .nv.compat                --------------------------
	.section	.nv.compat,"",@"SHT_CUDA_COMPAT_INFO"
	.align	4
        /*0000*/ 	.byte	0x02, 0x09, 0x00, 0x00, 0x02, 0x02, 0x01, 0x00, 0x02, 0x05, 0x05, 0x00, 0x03, 0x07, 0x01, 0x01
        /*0010*/ 	.byte	0x02, 0x03, 0x00, 0x00, 0x02, 0x06, 0x01, 0x00, 0x04, 0x0b, 0x08, 0x00, 0x09, 0x00, 0x00, 0x00
        /*0020*/ 	.byte	0x00, 0x00, 0x00, 0x00


//--------------------- .nv.info._Z19initVectorWithIndexiPi --------------------------
	.section	.nv.info._Z19initVectorWithIndexiPi,"",@"SHT_CUDA_INFO"
	.sectionflags	@""
	.align	4


	//----- nvinfo : EIATTR_CUDA_API_VERSION
	.align		4
        /*0000*/ 	.byte	0x04, 0x37
        /*0002*/ 	.short	(.L_13 - .L_12)
.L_12:
        /*0004*/ 	.word	0x00000082


	//----- nvinfo : EIATTR_KPARAM_INFO
	.align		4
.L_13:
        /*0008*/ 	.byte	0x04, 0x17
        /*000a*/ 	.short	(.L_15 - .L_14)
.L_14:
        /*000c*/ 	.word	0x00000000
        /*0010*/ 	.short	0x0001
        /*0012*/ 	.short	0x0008
        /*0014*/ 	.byte	0x00, 0xf5, 0x21, 0x00


	//----- nvinfo : EIATTR_KPARAM_INFO
	.align		4
.L_15:
        /*0018*/ 	.byte	0x04, 0x17
        /*001a*/ 	.short	(.L_17 - .L_16)
.L_16:
        /*001c*/ 	.word	0x00000000
        /*0020*/ 	.short	0x0000
        /*0022*/ 	.short	0x0000
        /*0024*/ 	.byte	0x00, 0xf0, 0x11, 0x00


	//----- nvinfo : EIATTR_SPARSE_MMA_MASK
	.align		4
.L_17:
        /*0028*/ 	.byte	0x03, 0x50
        /*002a*/ 	.short	0x0000


	//----- nvinfo : EIATTR_MAXREG_COUNT
	.align		4
        /*002c*/ 	.byte	0x03, 0x1b
        /*002e*/ 	.short	0x00ff


	//----- nvinfo : EIATTR_MERCURY_ISA_VERSION
	.align		4
        /*0030*/ 	.byte	0x03, 0x5f
        /*0032*/ 	.short	0x0101


	//----- nvinfo : EIATTR_VRC_CTA_INIT_COUNT
	.align		4
        /*0034*/ 	.byte	0x02, 0x4a
	.zero		1
	.zero		1


	//----- nvinfo : EIATTR_EXIT_INSTR_OFFSETS
	.align		4
        /*0038*/ 	.byte	0x04, 0x1c
        /*003a*/ 	.short	(.L_19 - .L_18)


	//   ....[0]....
.L_18:
        /*003c*/ 	.word	0x00000070


	//   ....[1]....
        /*0040*/ 	.word	0x000000d0


	//----- nvinfo : EIATTR_CBANK_PARAM_SIZE
	.align		4
.L_19:
        /*0044*/ 	.byte	0x03, 0x19
        /*0046*/ 	.short	0x0010


	//----- nvinfo : EIATTR_PARAM_CBANK
	.align		4
        /*0048*/ 	.byte	0x04, 0x0a
        /*004a*/ 	.short	(.L_21 - .L_20)
	.align		4
.L_20:
        /*004c*/ 	.word	index@(.nv.constant0._Z19initVectorWithIndexiPi)
        /*0050*/ 	.short	0x0380
        /*0052*/ 	.short	0x0010


	//----- nvinfo : EIATTR_SW_WAR
	.align		4
.L_21:
        /*0054*/ 	.byte	0x04, 0x36
        /*0056*/ 	.short	(.L_23 - .L_22)
.L_22:
        /*0058*/ 	.word	0x00000008
.L_23:


//--------------------- .nv.info._Z10initVectoriPi --------------------------
	.section	.nv.info._Z10initVectoriPi,"",@"SHT_CUDA_INFO"
	.sectionflags	@""
	.align	4


	//----- nvinfo : EIATTR_CUDA_API_VERSION
	.align		4
        /*0000*/ 	.byte	0x04, 0x37
        /*0002*/ 	.short	(.L_25 - .L_24)
.L_24:
        /*0004*/ 	.word	0x00000082


	//----- nvinfo : EIATTR_KPARAM_INFO
	.align		4
.L_25:
        /*0008*/ 	.byte	0x04, 0x17
        /*000a*/ 	.short	(.L_27 - .L_26)
.L_26:
        /*000c*/ 	.word	0x00000000
        /*0010*/ 	.short	0x0001
        /*0012*/ 	.short	0x0008
        /*0014*/ 	.byte	0x00, 0xf5, 0x21, 0x00


	//----- nvinfo : EIATTR_KPARAM_INFO
	.align		4
.L_27:
        /*0018*/ 	.byte	0x04, 0x17
        /*001a*/ 	.short	(.L_29 - .L_28)
.L_28:
        /*001c*/ 	.word	0x00000000
        /*0020*/ 	.short	0x0000
        /*0022*/ 	.short	0x0000
        /*0024*/ 	.byte	0x00, 0xf0, 0x11, 0x00


	//----- nvinfo : EIATTR_SPARSE_MMA_MASK
	.align		4
.L_29:
        /*0028*/ 	.byte	0x03, 0x50
        /*002a*/ 	.short	0x0000


	//----- nvinfo : EIATTR_MAXREG_COUNT
	.align		4
        /*002c*/ 	.byte	0x03, 0x1b
        /*002e*/ 	.short	0x00ff


	//----- nvinfo : EIATTR_MERCURY_ISA_VERSION
	.align		4
        /*0030*/ 	.byte	0x03, 0x5f
        /*0032*/ 	.short	0x0101


	//----- nvinfo : EIATTR_VRC_CTA_INIT_COUNT
	.align		4
        /*0034*/ 	.byte	0x02, 0x4a
	.zero		1
	.zero		1


	//----- nvinfo : EIATTR_EXIT_INSTR_OFFSETS
	.align		4
        /*0038*/ 	.byte	0x04, 0x1c
        /*003a*/ 	.short	(.L_31 - .L_30)


	//   ....[0]....
.L_30:
        /*003c*/ 	.word	0x00000070


	//   ....[1]....
        /*0040*/ 	.word	0x000000c0


	//----- nvinfo : EIATTR_CBANK_PARAM_SIZE
	.align		4
.L_31:
        /*0044*/ 	.byte	0x03, 0x19
        /*0046*/ 	.short	0x0010


	//----- nvinfo : EIATTR_PARAM_CBANK
	.align		4
        /*0048*/ 	.byte	0x04, 0x0a
        /*004a*/ 	.short	(.L_33 - .L_32)
	.align		4
.L_32:
        /*004c*/ 	.word	index@(.nv.constant0._Z10initVectoriPi)
        /*0050*/ 	.short	0x0380
        /*0052*/ 	.short	0x0010


	//----- nvinfo : EIATTR_SW_WAR
	.align		4
.L_33:
        /*0054*/ 	.byte	0x04, 0x36
        /*0056*/ 	.short	(.L_35 - .L_34)
.L_34:
        /*0058*/ 	.word	0x00000008
.L_35:


//--------------------- .nv.callgraph             --------------------------
	.section	.nv.callgraph,"",@"SHT_CUDA_CALLGRAPH"
	.align	4
	.sectionentsize	8
	.align		4
        /*0000*/ 	.word	0x00000000
	.align		4
        /*0004*/ 	.word	0xffffffff
	.align		4
        /*0008*/ 	.word	0x00000000
	.align		4
        /*000c*/ 	.word	0xfffffffe
	.align		4
        /*0010*/ 	.word	0x00000000
	.align		4
        /*0014*/ 	.word	0xfffffffd
	.align		4
        /*0018*/ 	.word	0x00000000
	.align		4
        /*001c*/ 	.word	0xfffffffc


//--------------------- .text._Z19initVectorWithIndexiPi --------------------------
	.section	.text._Z19initVectorWithIndexiPi,"ax",@progbits
	.align	128
        .global         _Z19initVectorWithIndexiPi
        .type           _Z19initVectorWithIndexiPi,@function
        .size           _Z19initVectorWithIndexiPi,(.L_x_2 - _Z19initVectorWithIndexiPi)
        .other          _Z19initVectorWithIndexiPi,@"STO_CUDA_ENTRY STV_DEFAULT"
_Z19initVectorWithIndexiPi:
.text._Z19initVectorWithIndexiPi:
[----:B------:R-:W-:Y:S01]  /*0000*/  LDC R1, c[0x0][0x37c] ;  /* 0x0000df00ff017b82 */ /* 0x000fe20000000800 */
[----:B------:R-:W0:Y:S07]  /*0010*/  S2R R0, SR_TID.X ;  /* 0x0000000000007919 */ /* 0x000e2e0000002100 */
[----:B------:R-:W0:Y:S01]  /*0020*/  S2UR UR4, SR_CTAID.X ;  /* 0x00000000000479c3 */ /* 0x000e220000002500 */
[----:B------:R-:W1:Y:S07]  /*0030*/  LDCU UR5, c[0x0][0x380] ;  /* 0x00007000ff0577ac */ /* 0x000e6e0008000800 */
[----:B------:R-:W0:Y:S02]  /*0040*/  LDC R5, c[0x0][0x360] ;  /* 0x0000d800ff057b82 */ /* 0x000e240000000800 */
[----:B0-----:R-:W-:-:S05]  /*0050*/  IMAD R5, R5, UR4, R0 ;  /* 0x0000000405057c24 */ /* 0x001fca000f8e0200 */
[----:B-1----:R-:W-:-:S13]  /*0060*/  ISETP.GT.AND P0, PT, R5, UR5, PT ;  /* 0x0000000505007c0c */ /* 0x002fda000bf04270 */
[----:B------:R-:W-:Y:S05]  /*0070*/  @P0 EXIT ;  /* 0x000000000000094d */ /* 0x000fea0003800000 */
[----:B------:R-:W0:Y:S01]  /*0080*/  LDC.64 R2, c[0x0][0x388] ;  /* 0x0000e200ff027b82 */ /* 0x000e220000000a00 */
[----:B------:R-:W1:Y:S01]  /*0090*/  LDCU.64 UR4, c[0x0][0x358] ;  /* 0x00006b00ff0477ac */ /* 0x000e620008000a00 */
[C---:B------:R-:W-:Y:S01]  /*00a0*/  IADD3 R7, PT, PT, R5.reuse, 0x1, RZ ;  /* 0x0000000105077810 */ /* 0x040fe20007ffe0ff */
[----:B0-----:R-:W-:-:S05]  /*00b0*/  IMAD.WIDE R2, R5, 0x4, R2 ;  /* 0x0000000405027825 */ /* 0x001fca00078e0202 */
[----:B-1----:R-:W-:Y:S01]  /*00c0*/  STG.E desc[UR4][R2.64], R7 ;  /* 0x0000000702007986 */ /* 0x002fe2000c101904 */
[----:B------:R-:W-:Y:S05]  /*00d0*/  EXIT ;  /* 0x000000000000794d */ /* 0x000fea0003800000 */
.L_x_0:
[----:B------:R-:W-:-:S00]  /*00e0*/  BRA `(.L_x_0) ;  /* 0xfffffffc00fc7947 */ /* 0x000fc0000383ffff */
[----:B------:R-:W-:-:S00]  /*00f0*/  NOP ;  /* 0x0000000000007918 */ /* 0x000fc00000000000 */
        /* <DEDUP_REMOVED lines=8> */
.L_x_2:


//--------------------- .text._Z10initVectoriPi   --------------------------
	.section	.text._Z10initVectoriPi,"ax",@progbits
	.align	128
        .global         _Z10initVectoriPi
        .type           _Z10initVectoriPi,@function
        .size           _Z10initVectoriPi,(.L_x_3 - _Z10initVectoriPi)
        .other          _Z10initVectoriPi,@"STO_CUDA_ENTRY STV_DEFAULT"
_Z10initVectoriPi:
.text._Z10initVectoriPi:
        /* <DEDUP_REMOVED lines=10> */
[----:B0-----:R-:W-:-:S05]  /*00a0*/  IMAD.WIDE R2, R5, 0x4, R2 ;  /* 0x0000000405027825 */ /* 0x001fca00078e0202 */
[----:B-1----:R-:W-:Y:S01]  /*00b0*/  STG.E desc[UR4][R2.64], RZ ;  /* 0x000000ff02007986 */ /* 0x002fe2000c101904 */
[----:B------:R-:W-:Y:S05]  /*00c0*/  EXIT ;  /* 0x000000000000794d */ /* 0x000fea0003800000 */
.L_x_1:
        /* <DEDUP_REMOVED lines=11> */
.L_x_3:


//--------------------- .nv.shared.reserved.0     --------------------------
	.section	.nv.shared.reserved.0,"aw",@nobits
	.weak		__nv_reservedSMEM_offset_0_alias
	.size		__nv_reservedSMEM_offset_0_alias, 0, 64
	.other		__nv_reservedSMEM_offset_0_alias,@"STO_CUDA_RESERVED_SHARED STV_DEFAULT"
__nv_reservedSMEM_offset_0_alias:
	.zero		0
	.zero		64


//--------------------- .nv.constant0._Z19initVectorWithIndexiPi --------------------------
	.section	.nv.constant0._Z19initVectorWithIndexiPi,"a",@progbits
	.sectionflags	@""
	.align	4
.nv.constant0._Z19initVectorWithIndexiPi:
	.zero		912


//--------------------- .nv.constant0._Z10initVectoriPi --------------------------
	.section	.nv.constant0._Z10initVectoriPi,"a",@progbits
	.sectionflags	@""
	.align	4
.nv.constant0._Z10initVectoriPi:
	.zero		912


//--------------------- SYMBOLS --------------------------

	.type		.nv.reservedSmem.offset0,@object
	.size		.nv.reservedSmem.offset0,0x4
